//
// Generated by NVIDIA NVVM Compiler
//
// Compiler Build ID: CL-36424714
// Cuda compilation tools, release 13.0, V13.0.88
// Based on NVVM 20.0.0
//

.version 9.0
.target sm_100
.address_size 64

	// .globl	fill_ones_kernel

.visible .entry fill_ones_kernel(
	.param .u64 .ptr .align 1 fill_ones_kernel_param_0,
	.param .u32 fill_ones_kernel_param_1
)
{
	.reg .pred 	%p<2>;
	.reg .b32 	%r<7>;
	.reg .b64 	%rd<5>;

	ld.param.u64 	%rd1, [fill_ones_kernel_param_0];
	ld.param.u32 	%r2, [fill_ones_kernel_param_1];
	mov.u32 	%r3, %ctaid.x;
	mov.u32 	%r4, %ntid.x;
	mov.u32 	%r5, %tid.x;
	mad.lo.s32 	%r1, %r3, %r4, %r5;
	setp.ge.s32 	%p1, %r1, %r2;
	@%p1 bra 	$L__BB0_2;
	cvta.to.global.u64 	%rd2, %rd1;
	mul.wide.s32 	%rd3, %r1, 4;
	add.s64 	%rd4, %rd2, %rd3;
	mov.b32 	%r6, 1065353216;
	st.global.u32 	[%rd4], %r6;
$L__BB0_2:
	ret;

}


// ===== COMPILED SASS (sm_100) =====

	.target	sm_100

	.elftype	@"ET_EXEC"


//--------------------- .note.nv.tkinfo           --------------------------
	.section	.note.nv.tkinfo,"",@"SHT_NOTE"
	.sectionflags	@"SHF_NOTE_NV_TKINFO"
	.tkinfo
        /*0018*/ 	.word	0x00000002
        /*0030*/ 	.string	""
        /*0030*/ 	.string	"ptxas"
        /*0030*/ 	.string	"Cuda compilation tools, release 13.0, V13.0.88"
        /*0030*/ 	.string	"Build cuda_13.0.r13.0/compiler.36424714_0"
        /*0030*/ 	.string	"-arch sm_100 -m 64 "



//--------------------- .note.nv.cuinfo           --------------------------
	.section	.note.nv.cuinfo,"",@"SHT_NOTE"
	.sectionflags	@"SHF_NOTE_NV_CUINFO"
        /*0018*/ 	.short	0x0002
        /*001a*/ 	.short	0x0064
        /*001c*/ 	.short	0x0082
	.zero		2


//--------------------- .nv.info                  --------------------------
	.section	.nv.info,"",@"SHT_CUDA_INFO"
	.align	4


	//----- nvinfo : EIATTR_REGCOUNT
	.align		4
        /*0000*/ 	.byte	0x04, 0x2f
        /*0002*/ 	.short	(.L_1 - .L_0)
	.align		4
.L_0:
        /*0004*/ 	.word	index@(fill_ones_kernel)
        /*0008*/ 	.word	0x0000000a


	//----- nvinfo : EIATTR_FRAME_SIZE
	.align		4
.L_1:
        /*000c*/ 	.byte	0x04, 0x11
        /*000e*/ 	.short	(.L_3 - .L_2)
	.align		4
.L_2:
        /*0010*/ 	.word	index@(fill_ones_kernel)
        /*0014*/ 	.word	0x00000000


	//----- nvinfo : EIATTR_MIN_STACK_SIZE
	.align		4
.L_3:
        /*0018*/ 	.byte	0x04, 0x12
        /*001a*/ 	.short	(.L_5 - .L_4)
	.align		4
.L_4:
        /*001c*/ 	.word	index@(fill_ones_kernel)
        /*0020*/ 	.word	0x00000000
.L_5:


//--------------------- .nv.compat                --------------------------
	.section	.nv.compat,"",@"SHT_CUDA_COMPAT_INFO"
	.align	4
        /*0000*/ 	.byte	0x02, 0x09, 0x00, 0x00, 0x02, 0x02, 0x01, 0x00, 0x02, 0x05, 0x05, 0x00, 0x03, 0x07, 0x01, 0x01
        /*0010*/ 	.byte	0x02, 0x03, 0x00, 0x00, 0x02, 0x06, 0x01, 0x00, 0x04, 0x0b, 0x08, 0x00, 0x09, 0x00, 0x00, 0x00
        /*0020*/ 	.byte	0x00, 0x00, 0x00, 0x00


//--------------------- .nv.info.fill_ones_kernel --------------------------
	.section	.nv.info.fill_ones_kernel,"",@"SHT_CUDA_INFO"
	.sectionflags	@""
	.align	4


	//----- nvinfo : EIATTR_CUDA_API_VERSION
	.align		4
        /*0000*/ 	.byte	0x04, 0x37
        /*0002*/ 	.short	(.L_7 - .L_6)
.L_6:
        /*0004*/ 	.word	0x00000082


	//----- nvinfo : EIATTR_KPARAM_INFO
	.align		4
.L_7:
        /*0008*/ 	.byte	0x04, 0x17
        /*000a*/ 	.short	(.L_9 - .L_8)
.L_8:
        /*000c*/ 	.word	0x00000000
        /*0010*/ 	.short	0x0001
        /*0012*/ 	.short	0x0008
        /*0014*/ 	.byte	0x00, 0xf0, 0x11, 0x00


	//----- nvinfo : EIATTR_KPARAM_INFO
	.align		4
.L_9:
        /*0018*/ 	.byte	0x04, 0x17
        /*001a*/ 	.short	(.L_11 - .L_10)
.L_10:
        /*001c*/ 	.word	0x00000000
        /*0020*/ 	.short	0x0000
        /*0022*/ 	.short	0x0000
        /*0024*/ 	.byte	0x00, 0xf5, 0x21, 0x00


	//----- nvinfo : EIATTR_SPARSE_MMA_MASK
	.align		4
.L_11:
        /*0028*/ 	.byte	0x03, 0x50
        /*002a*/ 	.short	0x0000


	//----- nvinfo : EIATTR_MAXREG_COUNT
	.align		4
        /*002c*/ 	.byte	0x03, 0x1b
        /*002e*/ 	.short	0x00ff


	//----- nvinfo : EIATTR_MERCURY_ISA_VERSION
	.align		4
        /*0030*/ 	.byte	0x03, 0x5f
        /*0032*/ 	.short	0x0101


	//----- nvinfo : EIATTR_VRC_CTA_INIT_COUNT
	.align		4
        /*0034*/ 	.byte	0x02, 0x4a
	.zero		1
	.zero		1


	//----- nvinfo : EIATTR_EXIT_INSTR_OFFSETS
	.align		4
        /*0038*/ 	.byte	0x04, 0x1c
        /*003a*/ 	.short	(.L_13 - .L_12)


	//   ....[0]....
.L_12:
        /*003c*/ 	.word	0x00000070


	//   ....[1]....
        /*0040*/ 	.word	0x000000d0


	//----- nvinfo : EIATTR_CBANK_PARAM_SIZE
	.align		4
.L_13:
        /*0044*/ 	.byte	0x03, 0x19
        /*0046*/ 	.short	0x000c


	//----- nvinfo : EIATTR_PARAM_CBANK
	.align		4
        /*0048*/ 	.byte	0x04, 0x0a
        /*004a*/ 	.short	(.L_15 - .L_14)
	.align		4
.L_14:
        /*004c*/ 	.word	index@(.nv.constant0.fill_ones_kernel)
        /*0050*/ 	.short	0x0380
        /*0052*/ 	.short	0x000c


	//----- nvinfo : EIATTR_SW_WAR
	.align		4
.L_15:
        /*0054*/ 	.byte	0x04, 0x36
        /*0056*/ 	.short	(.L_17 - .L_16)
.L_16:
        /*0058*/ 	.word	0x00000008
.L_17:


//--------------------- .nv.callgraph             --------------------------
	.section	.nv.callgraph,"",@"SHT_CUDA_CALLGRAPH"
	.align	4
	.sectionentsize	8
	.align		4
        /*0000*/ 	.word	0x00000000
	.align		4
        /*0004*/ 	.word	0xffffffff
	.align		4
        /*0008*/ 	.word	0x00000000
	.align		4
        /*000c*/ 	.word	0xfffffffe
	.align		4
        /*0010*/ 	.word	0x00000000
	.align		4
        /*0014*/ 	.word	0xfffffffd
	.align		4
        /*0018*/ 	.word	0x00000000
	.align		4
        /*001c*/ 	.word	0xfffffffc


//--------------------- .text.fill_ones_kernel    --------------------------
	.section	.text.fill_ones_kernel,"ax",@progbits
	.align	128
        .global         fill_ones_kernel
        .type           fill_ones_kernel,@function
        .size           fill_ones_kernel,(.L_x_1 - fill_ones_kernel)
        .other          fill_ones_kernel,@"STO_CUDA_ENTRY STV_DEFAULT"
fill_ones_kernel:
.text.fill_ones_kernel:
[----:B------:R-:W-:Y:S01]  /*0000*/  LDC R1, c[0x0][0x37c] ;  /* 0x0000df00ff017b82 */ /* 0x000fe20000000800 */
[----:B------:R-:W0:Y:S07]  /*0010*/  S2R R0, SR_TID.X ;  /* 0x0000000000007919 */ /* 0x000e2e0000002100 */
[----:B------:R-:W0:Y:S01]  /*0020*/  S2UR UR4, SR_CTAID.X ;  /* 0x00000000000479c3 */ /* 0x000e220000002500 */
[----:B------:R-:W1:Y:S07]  /*0030*/  LDCU UR5, c[0x0][0x388] ;  /* 0x00007100ff0577ac */ /* 0x000e6e0008000800 */
[----:B------:R-:W0:Y:S02]  /*0040*/  LDC R5, c[0x0][0x360] ;  /* 0x0000d800ff057b82 */ /* 0x000e240000000800 */
[----:B0-----:R-:W-:-:S05]  /*0050*/  IMAD R5, R5, UR4, R0 ;  /* 0x0000000405057c24 */ /* 0x001fca000f8e0200 */
[----:B-1----:R-:W-:-:S13]  /*0060*/  ISETP.GE.AND P0, PT, R5, UR5, PT ;  /* 0x0000000505007c0c */ /* 0x002fda000bf06270 */
[----:B------:R-:W-:Y:S05]  /*0070*/  @P0 EXIT ;  /* 0x000000000000094d */ /* 0x000fea0003800000 */
[----:B------:R-:W0:Y:S01]  /*0080*/  LDC.64 R2, c[0x0][0x380] ;  /* 0x0000e000ff027b82 */ /* 0x000e220000000a00 */
[----:B------:R-:W1:Y:S01]  /*0090*/  LDCU.64 UR4, c[0x0][0x358] ;  /* 0x00006b00ff0477ac */ /* 0x000e620008000a00 */
[----:B------:R-:W-:Y:S02]  /*00a0*/  HFMA2 R7, -RZ, RZ, 1.875, 0 ;  /* 0x3f800000ff077431 */ /* 0x000fe400000001ff */
[----:B0-----:R-:W-:-:S05]  /*00b0*/  IMAD.WIDE R2, R5, 0x4, R2 ;  /* 0x0000000405027825 */ /* 0x001fca00078e0202 */
[----:B-1----:R-:W-:Y:S01]  /*00c0*/  STG.E desc[UR4][R2.64], R7 ;  /* 0x0000000702007986 */ /* 0x002fe2000c101904 */
[----:B------:R-:W-:Y:S05]  /*00d0*/  EXIT ;  /* 0x000000000000794d */ /* 0x000fea0003800000 */
.L_x_0:
[----:B------:R-:W-:-:S00]  /*00e0*/  BRA `(.L_x_0) ;  /* 0xfffffffc00fc7947 */ /* 0x000fc0000383ffff */
[----:B------:R-:W-:-:S00]  /*00f0*/  NOP ;  /* 0x0000000000007918 */ /* 0x000fc00000000000 */
        /* <DEDUP_REMOVED lines=8> */
.L_x_1:


//--------------------- .nv.shared.reserved.0     --------------------------
	.section	.nv.shared.reserved.0,"aw",@nobits
	.weak		__nv_reservedSMEM_offset_0_alias
	.size		__nv_reservedSMEM_offset_0_alias, 0, 64
	.other		__nv_reservedSMEM_offset_0_alias,@"STO_CUDA_RESERVED_SHARED STV_DEFAULT"
__nv_reservedSMEM_offset_0_alias:
	.zero		0
	.zero		64


//--------------------- .nv.constant0.fill_ones_kernel --------------------------
	.section	.nv.constant0.fill_ones_kernel,"a",@progbits
	.sectionflags	@""
	.align	4
.nv.constant0.fill_ones_kernel:
	.zero		908


//--------------------- SYMBOLS --------------------------

	.type		.nv.reservedSmem.offset0,@object
	.size		.nv.reservedSmem.offset0,0x4
